//
// Generated by NVIDIA NVVM Compiler
//
// Compiler Build ID: CL-36424714
// Cuda compilation tools, release 13.0, V13.0.88
// Based on NVVM 20.0.0
//

.version 9.0
.target sm_100
.address_size 64

	// .globl	_Z19residue_sieve_ker_1Pbii

.visible .entry _Z19residue_sieve_ker_1Pbii(
	.param .u64 .ptr .align 1 _Z19residue_sieve_ker_1Pbii_param_0,
	.param .u32 _Z19residue_sieve_ker_1Pbii_param_1,
	.param .u32 _Z19residue_sieve_ker_1Pbii_param_2
)
{
	.reg .pred 	%p<5>;
	.reg .b16 	%rs<3>;
	.reg .b32 	%r<15>;
	.reg .b64 	%rd<5>;

	ld.param.u64 	%rd1, [_Z19residue_sieve_ker_1Pbii_param_0];
	ld.param.u32 	%r3, [_Z19residue_sieve_ker_1Pbii_param_1];
	ld.param.u32 	%r4, [_Z19residue_sieve_ker_1Pbii_param_2];
	mov.u32 	%r5, %tid.x;
	mul.lo.s32 	%r1, %r5, %r5;
	setp.gt.s32 	%p1, %r1, %r4;
	@%p1 bra 	$L__BB0_4;
	mul.lo.s32 	%r6, %r3, %r3;
	shl.b32 	%r7, %r6, 2;
	add.s32 	%r2, %r7, %r1;
	setp.gt.s32 	%p2, %r2, %r4;
	@%p2 bra 	$L__BB0_4;
	mul.hi.s32 	%r8, %r2, 715827883;
	shr.u32 	%r9, %r8, 31;
	shr.u32 	%r10, %r8, 1;
	add.s32 	%r11, %r10, %r9;
	mul.lo.s32 	%r12, %r11, 12;
	sub.s32 	%r13, %r2, %r12;
	or.b32  	%r14, %r13, 4;
	setp.eq.s32 	%p3, %r14, 5;
	@%p3 bra 	$L__BB0_3;
	bra.uni 	$L__BB0_4;
$L__BB0_3:
	cvt.s64.s32 	%rd2, %r2;
	cvta.to.global.u64 	%rd3, %rd1;
	add.s64 	%rd4, %rd3, %rd2;
	ld.global.u8 	%rs1, [%rd4];
	setp.eq.s16 	%p4, %rs1, 0;
	selp.u16 	%rs2, 1, 0, %p4;
	st.global.u8 	[%rd4], %rs2;
$L__BB0_4:
	ret;

}
	// .globl	_Z19residue_sieve_ker_2Pbii
.visible .entry _Z19residue_sieve_ker_2Pbii(
	.param .u64 .ptr .align 1 _Z19residue_sieve_ker_2Pbii_param_0,
	.param .u32 _Z19residue_sieve_ker_2Pbii_param_1,
	.param .u32 _Z19residue_sieve_ker_2Pbii_param_2
)
{
	.reg .pred 	%p<6>;
	.reg .b16 	%rs<3>;
	.reg .b32 	%r<13>;
	.reg .b64 	%rd<5>;

	ld.param.u64 	%rd1, [_Z19residue_sieve_ker_2Pbii_param_0];
	ld.param.u32 	%r3, [_Z19residue_sieve_ker_2Pbii_param_1];
	ld.param.u32 	%r4, [_Z19residue_sieve_ker_2Pbii_param_2];
	mov.u32 	%r5, %tid.x;
	mul.lo.s32 	%r1, %r5, %r5;
	setp.gt.s32 	%p1, %r1, %r4;
	@%p1 bra 	$L__BB1_3;
	mul.lo.s32 	%r6, %r3, %r3;
	mad.lo.s32 	%r2, %r6, 3, %r1;
	setp.gt.s32 	%p2, %r2, %r4;
	mul.hi.s32 	%r7, %r2, 715827883;
	shr.u32 	%r8, %r7, 31;
	shr.u32 	%r9, %r7, 1;
	add.s32 	%r10, %r9, %r8;
	mul.lo.s32 	%r11, %r10, 12;
	sub.s32 	%r12, %r2, %r11;
	setp.ne.s32 	%p3, %r12, 7;
	or.pred  	%p4, %p2, %p3;
	@%p4 bra 	$L__BB1_3;
	cvt.s64.s32 	%rd2, %r2;
	cvta.to.global.u64 	%rd3, %rd1;
	add.s64 	%rd4, %rd3, %rd2;
	ld.global.u8 	%rs1, [%rd4];
	setp.eq.s16 	%p5, %rs1, 0;
	selp.u16 	%rs2, 1, 0, %p5;
	st.global.u8 	[%rd4], %rs2;
$L__BB1_3:
	ret;

}
	// .globl	_Z19residue_sieve_ker_3Pbii
.visible .entry _Z19residue_sieve_ker_3Pbii(
	.param .u64 .ptr .align 1 _Z19residue_sieve_ker_3Pbii_param_0,
	.param .u32 _Z19residue_sieve_ker_3Pbii_param_1,
	.param .u32 _Z19residue_sieve_ker_3Pbii_param_2
)
{
	.reg .pred 	%p<7>;
	.reg .b16 	%rs<3>;
	.reg .b32 	%r<14>;
	.reg .b64 	%rd<5>;

	ld.param.u64 	%rd1, [_Z19residue_sieve_ker_3Pbii_param_0];
	ld.param.u32 	%r4, [_Z19residue_sieve_ker_3Pbii_param_1];
	ld.param.u32 	%r5, [_Z19residue_sieve_ker_3Pbii_param_2];
	mov.u32 	%r1, %tid.x;
	mul.lo.s32 	%r2, %r1, %r1;
	setp.gt.s32 	%p1, %r2, %r5;
	@%p1 bra 	$L__BB2_4;
	mul.lo.s32 	%r6, %r4, %r4;
	mul.lo.s32 	%r7, %r6, 3;
	sub.s32 	%r3, %r7, %r2;
	setp.gt.s32 	%p2, %r3, %r5;
	@%p2 bra 	$L__BB2_4;
	mul.hi.s32 	%r8, %r3, 715827883;
	shr.u32 	%r9, %r8, 31;
	shr.u32 	%r10, %r8, 1;
	add.s32 	%r11, %r10, %r9;
	mul.lo.s32 	%r12, %r11, 12;
	sub.s32 	%r13, %r3, %r12;
	setp.ne.s32 	%p3, %r13, 11;
	setp.le.s32 	%p4, %r4, %r1;
	or.pred  	%p5, %p4, %p3;
	@%p5 bra 	$L__BB2_4;
	cvt.s64.s32 	%rd2, %r3;
	cvta.to.global.u64 	%rd3, %rd1;
	add.s64 	%rd4, %rd3, %rd2;
	ld.global.u8 	%rs1, [%rd4];
	setp.eq.s16 	%p6, %rs1, 0;
	selp.u16 	%rs2, 1, 0, %p6;
	st.global.u8 	[%rd4], %rs2;
$L__BB2_4:
	ret;

}
	// .globl	_Z14remove_squaresPbii
.visible .entry _Z14remove_squaresPbii(
	.param .u64 .ptr .align 1 _Z14remove_squaresPbii_param_0,
	.param .u32 _Z14remove_squaresPbii_param_1,
	.param .u32 _Z14remove_squaresPbii_param_2
)
{
	.reg .pred 	%p<2>;
	.reg .b16 	%rs<2>;
	.reg .b32 	%r<7>;
	.reg .b64 	%rd<5>;

	ld.param.u64 	%rd1, [_Z14remove_squaresPbii_param_0];
	ld.param.u32 	%r2, [_Z14remove_squaresPbii_param_1];
	ld.param.u32 	%r3, [_Z14remove_squaresPbii_param_2];
	mov.u32 	%r1, %tid.x;
	mul.lo.s32 	%r4, %r1, %r1;
	setp.ge.s32 	%p1, %r4, %r3;
	@%p1 bra 	$L__BB3_2;
	cvta.to.global.u64 	%rd2, %rd1;
	mul.lo.s32 	%r5, %r2, %r1;
	mul.lo.s32 	%r6, %r5, %r2;
	cvt.u64.u32 	%rd3, %r6;
	add.s64 	%rd4, %rd2, %rd3;
	mov.b16 	%rs1, 0;
	st.global.u8 	[%rd4], %rs1;
$L__BB3_2:
	ret;

}


// ===== COMPILED SASS (sm_100) =====

	.target	sm_100

	.elftype	@"ET_EXEC"


//--------------------- .note.nv.tkinfo           --------------------------
	.section	.note.nv.tkinfo,"",@"SHT_NOTE"
	.sectionflags	@"SHF_NOTE_NV_TKINFO"
	.tkinfo
        /*0018*/ 	.word	0x00000002
        /*0030*/ 	.string	""
        /*0030*/ 	.string	"ptxas"
        /*0030*/ 	.string	"Cuda compilation tools, release 13.0, V13.0.88"
        /*0030*/ 	.string	"Build cuda_13.0.r13.0/compiler.36424714_0"
        /*0030*/ 	.string	"-arch sm_100 -m 64 "



//--------------------- .note.nv.cuinfo           --------------------------
	.section	.note.nv.cuinfo,"",@"SHT_NOTE"
	.sectionflags	@"SHF_NOTE_NV_CUINFO"
        /*0018*/ 	.short	0x0002
        /*001a*/ 	.short	0x0064
        /*001c*/ 	.short	0x0082
	.zero		2


//--------------------- .nv.info                  --------------------------
	.section	.nv.info,"",@"SHT_CUDA_INFO"
	.align	4


	//----- nvinfo : EIATTR_REGCOUNT
	.align		4
        /*0000*/ 	.byte	0x04, 0x2f
        /*0002*/ 	.short	(.L_1 - .L_0)
	.align		4
.L_0:
        /*0004*/ 	.word	index@(_Z19residue_sieve_ker_1Pbii)
        /*0008*/ 	.word	0x00000008


	//----- nvinfo : EIATTR_FRAME_SIZE
	.align		4
.L_1:
        /*000c*/ 	.byte	0x04, 0x11
        /*000e*/ 	.short	(.L_3 - .L_2)
	.align		4
.L_2:
        /*0010*/ 	.word	index@(_Z19residue_sieve_ker_1Pbii)
        /*0014*/ 	.word	0x00000000


	//----- nvinfo : EIATTR_REGCOUNT
	.align		4
.L_3:
        /*0018*/ 	.byte	0x04, 0x2f
        /*001a*/ 	.short	(.L_5 - .L_4)
	.align		4
.L_4:
        /*001c*/ 	.word	index@(_Z19residue_sieve_ker_2Pbii)
        /*0020*/ 	.word	0x00000008


	//----- nvinfo : EIATTR_FRAME_SIZE
	.align		4
.L_5:
        /*0024*/ 	.byte	0x04, 0x11
        /*0026*/ 	.short	(.L_7 - .L_6)
	.align		4
.L_6:
        /*0028*/ 	.word	index@(_Z19residue_sieve_ker_2Pbii)
        /*002c*/ 	.word	0x00000000


	//----- nvinfo : EIATTR_REGCOUNT
	.align		4
.L_7:
        /*0030*/ 	.byte	0x04, 0x2f
        /*0032*/ 	.short	(.L_9 - .L_8)
	.align		4
.L_8:
        /*0034*/ 	.word	index@(_Z19residue_sieve_ker_3Pbii)
        /*0038*/ 	.word	0x0000000a


	//----- nvinfo : EIATTR_FRAME_SIZE
	.align		4
.L_9:
        /*003c*/ 	.byte	0x04, 0x11
        /*003e*/ 	.short	(.L_11 - .L_10)
	.align		4
.L_10:
        /*0040*/ 	.word	index@(_Z19residue_sieve_ker_3Pbii)
        /*0044*/ 	.word	0x00000000


	//----- nvinfo : EIATTR_REGCOUNT
	.align		4
.L_11:
        /*0048*/ 	.byte	0x04, 0x2f
        /*004a*/ 	.short	(.L_13 - .L_12)
	.align		4
.L_12:
        /*004c*/ 	.word	index@(_Z14remove_squaresPbii)
        /*0050*/ 	.word	0x00000008


	//----- nvinfo : EIATTR_FRAME_SIZE
	.align		4
.L_13:
        /*0054*/ 	.byte	0x04, 0x11
        /*0056*/ 	.short	(.L_15 - .L_14)
	.align		4
.L_14:
        /*0058*/ 	.word	index@(_Z14remove_squaresPbii)
        /*005c*/ 	.word	0x00000000


	//----- nvinfo : EIATTR_MIN_STACK_SIZE
	.align		4
.L_15:
        /*0060*/ 	.byte	0x04, 0x12
        /*0062*/ 	.short	(.L_17 - .L_16)
	.align		4
.L_16:
        /*0064*/ 	.word	index@(_Z14remove_squaresPbii)
        /*0068*/ 	.word	0x00000000


	//----- nvinfo : EIATTR_MIN_STACK_SIZE
	.align		4
.L_17:
        /*006c*/ 	.byte	0x04, 0x12
        /*006e*/ 	.short	(.L_19 - .L_18)
	.align		4
.L_18:
        /*0070*/ 	.word	index@(_Z19residue_sieve_ker_3Pbii)
        /*0074*/ 	.word	0x00000000


	//----- nvinfo : EIATTR_MIN_STACK_SIZE
	.align		4
.L_19:
        /*0078*/ 	.byte	0x04, 0x12
        /*007a*/ 	.short	(.L_21 - .L_20)
	.align		4
.L_20:
        /*007c*/ 	.word	index@(_Z19residue_sieve_ker_2Pbii)
        /*0080*/ 	.word	0x00000000


	//----- nvinfo : EIATTR_MIN_STACK_SIZE
	.align		4
.L_21:
        /*0084*/ 	.byte	0x04, 0x12
        /*0086*/ 	.short	(.L_23 - .L_22)
	.align		4
.L_22:
        /*0088*/ 	.word	index@(_Z19residue_sieve_ker_1Pbii)
        /*008c*/ 	.word	0x00000000
.L_23:


//--------------------- .nv.compat                --------------------------
	.section	.nv.compat,"",@"SHT_CUDA_COMPAT_INFO"
	.align	4
        /*0000*/ 	.byte	0x02, 0x09, 0x00, 0x00, 0x02, 0x02, 0x01, 0x00, 0x02, 0x05, 0x05, 0x00, 0x03, 0x07, 0x01, 0x01
        /*0010*/ 	.byte	0x02, 0x03, 0x00, 0x00, 0x02, 0x06, 0x01, 0x00, 0x04, 0x0b, 0x08, 0x00, 0x09, 0x00, 0x00, 0x00
        /*0020*/ 	.byte	0x00, 0x00, 0x00, 0x00


//--------------------- .nv.info._Z14remove_squaresPbii --------------------------
	.section	.nv.info._Z14remove_squaresPbii,"",@"SHT_CUDA_INFO"
	.sectionflags	@""
	.align	4


	//----- nvinfo : EIATTR_CUDA_API_VERSION
	.align		4
        /*0000*/ 	.byte	0x04, 0x37
        /*0002*/ 	.short	(.L_25 - .L_24)
.L_24:
        /*0004*/ 	.word	0x00000082


	//----- nvinfo : EIATTR_KPARAM_INFO
	.align		4
.L_25:
        /*0008*/ 	.byte	0x04, 0x17
        /*000a*/ 	.short	(.L_27 - .L_26)
.L_26:
        /*000c*/ 	.word	0x00000000
        /*0010*/ 	.short	0x0002
        /*0012*/ 	.short	0x000c
        /*0014*/ 	.byte	0x00, 0xf0, 0x11, 0x00


	//----- nvinfo : EIATTR_KPARAM_INFO
	.align		4
.L_27:
        /*0018*/ 	.byte	0x04, 0x17
        /*001a*/ 	.short	(.L_29 - .L_28)
.L_28:
        /*001c*/ 	.word	0x00000000
        /*0020*/ 	.short	0x0001
        /*0022*/ 	.short	0x0008
        /*0024*/ 	.byte	0x00, 0xf0, 0x11, 0x00


	//----- nvinfo : EIATTR_KPARAM_INFO
	.align		4
.L_29:
        /*0028*/ 	.byte	0x04, 0x17
        /*002a*/ 	.short	(.L_31 - .L_30)
.L_30:
        /*002c*/ 	.word	0x00000000
        /*0030*/ 	.short	0x0000
        /*0032*/ 	.short	0x0000
        /*0034*/ 	.byte	0x00, 0xf5, 0x21, 0x00


	//----- nvinfo : EIATTR_SPARSE_MMA_MASK
	.align		4
.L_31:
        /*0038*/ 	.byte	0x03, 0x50
        /*003a*/ 	.short	0x0000


	//----- nvinfo : EIATTR_MAXREG_COUNT
	.align		4
        /*003c*/ 	.byte	0x03, 0x1b
        /*003e*/ 	.short	0x00ff


	//----- nvinfo : EIATTR_MERCURY_ISA_VERSION
	.align		4
        /*0040*/ 	.byte	0x03, 0x5f
        /*0042*/ 	.short	0x0101


	//----- nvinfo : EIATTR_VRC_CTA_INIT_COUNT
	.align		4
        /*0044*/ 	.byte	0x02, 0x4a
	.zero		1
	.zero		1


	//----- nvinfo : EIATTR_EXIT_INSTR_OFFSETS
	.align		4
        /*0048*/ 	.byte	0x04, 0x1c
        /*004a*/ 	.short	(.L_33 - .L_32)


	//   ....[0]....
.L_32:
        /*004c*/ 	.word	0x00000050


	//   ....[1]....
        /*0050*/ 	.word	0x000000e0


	//----- nvinfo : EIATTR_CBANK_PARAM_SIZE
	.align		4
.L_33:
        /*0054*/ 	.byte	0x03, 0x19
        /*0056*/ 	.short	0x0010


	//----- nvinfo : EIATTR_PARAM_CBANK
	.align		4
        /*0058*/ 	.byte	0x04, 0x0a
        /*005a*/ 	.short	(.L_35 - .L_34)
	.align		4
.L_34:
        /*005c*/ 	.word	index@(.nv.constant0._Z14remove_squaresPbii)
        /*0060*/ 	.short	0x0380
        /*0062*/ 	.short	0x0010


	//----- nvinfo : EIATTR_SW_WAR
	.align		4
.L_35:
        /*0064*/ 	.byte	0x04, 0x36
        /*0066*/ 	.short	(.L_37 - .L_36)
.L_36:
        /*0068*/ 	.word	0x00000008
.L_37:


//--------------------- .nv.info._Z19residue_sieve_ker_3Pbii --------------------------
	.section	.nv.info._Z19residue_sieve_ker_3Pbii,"",@"SHT_CUDA_INFO"
	.sectionflags	@""
	.align	4


	//----- nvinfo : EIATTR_CUDA_API_VERSION
	.align		4
        /*0000*/ 	.byte	0x04, 0x37
        /*0002*/ 	.short	(.L_39 - .L_38)
.L_38:
        /*0004*/ 	.word	0x00000082


	//----- nvinfo : EIATTR_KPARAM_INFO
	.align		4
.L_39:
        /*0008*/ 	.byte	0x04, 0x17
        /*000a*/ 	.short	(.L_41 - .L_40)
.L_40:
        /*000c*/ 	.word	0x00000000
        /*0010*/ 	.short	0x0002
        /*0012*/ 	.short	0x000c
        /*0014*/ 	.byte	0x00, 0xf0, 0x11, 0x00


	//----- nvinfo : EIATTR_KPARAM_INFO
	.align		4
.L_41:
        /*0018*/ 	.byte	0x04, 0x17
        /*001a*/ 	.short	(.L_43 - .L_42)
.L_42:
        /*001c*/ 	.word	0x00000000
        /*0020*/ 	.short	0x0001
        /*0022*/ 	.short	0x0008
        /*0024*/ 	.byte	0x00, 0xf0, 0x11, 0x00


	//----- nvinfo : EIATTR_KPARAM_INFO
	.align		4
.L_43:
        /*0028*/ 	.byte	0x04, 0x17
        /*002a*/ 	.short	(.L_45 - .L_44)
.L_44:
        /*002c*/ 	.word	0x00000000
        /*0030*/ 	.short	0x0000
        /*0032*/ 	.short	0x0000
        /*0034*/ 	.byte	0x00, 0xf5, 0x21, 0x00


	//----- nvinfo : EIATTR_SPARSE_MMA_MASK
	.align		4
.L_45:
        /*0038*/ 	.byte	0x03, 0x50
        /*003a*/ 	.short	0x0000


	//----- nvinfo : EIATTR_MAXREG_COUNT
	.align		4
        /*003c*/ 	.byte	0x03, 0x1b
        /*003e*/ 	.short	0x00ff


	//----- nvinfo : EIATTR_MERCURY_ISA_VERSION
	.align		4
        /*0040*/ 	.byte	0x03, 0x5f
        /*0042*/ 	.short	0x0101


	//----- nvinfo : EIATTR_VRC_CTA_INIT_COUNT
	.align		4
        /*0044*/ 	.byte	0x02, 0x4a
	.zero		1
	.zero		1


	//----- nvinfo : EIATTR_EXIT_INSTR_OFFSETS
	.align		4
        /*0048*/ 	.byte	0x04, 0x1c
        /*004a*/ 	.short	(.L_47 - .L_46)


	//   ....[0]....
.L_46:
        /*004c*/ 	.word	0x00000050


	//   ....[1]....
        /*0050*/ 	.word	0x000000a0


	//   ....[2]....
        /*0054*/ 	.word	0x00000110


	//   ....[3]....
        /*0058*/ 	.word	0x000001a0


	//----- nvinfo : EIATTR_CBANK_PARAM_SIZE
	.align		4
.L_47:
        /*005c*/ 	.byte	0x03, 0x19
        /*005e*/ 	.short	0x0010


	//----- nvinfo : EIATTR_PARAM_CBANK
	.align		4
        /*0060*/ 	.byte	0x04, 0x0a
        /*0062*/ 	.short	(.L_49 - .L_48)
	.align		4
.L_48:
        /*0064*/ 	.word	index@(.nv.constant0._Z19residue_sieve_ker_3Pbii)
        /*0068*/ 	.short	0x0380
        /*006a*/ 	.short	0x0010


	//----- nvinfo : EIATTR_SW_WAR
	.align		4
.L_49:
        /*006c*/ 	.byte	0x04, 0x36
        /*006e*/ 	.short	(.L_51 - .L_50)
.L_50:
        /*0070*/ 	.word	0x00000008
.L_51:


//--------------------- .nv.info._Z19residue_sieve_ker_2Pbii --------------------------
	.section	.nv.info._Z19residue_sieve_ker_2Pbii,"",@"SHT_CUDA_INFO"
	.sectionflags	@""
	.align	4


	//----- nvinfo : EIATTR_CUDA_API_VERSION
	.align		4
        /*0000*/ 	.byte	0x04, 0x37
        /*0002*/ 	.short	(.L_53 - .L_52)
.L_52:
        /*0004*/ 	.word	0x00000082


	//----- nvinfo : EIATTR_KPARAM_INFO
	.align		4
.L_53:
        /*0008*/ 	.byte	0x04, 0x17
        /*000a*/ 	.short	(.L_55 - .L_54)
.L_54:
        /*000c*/ 	.word	0x00000000
        /*0010*/ 	.short	0x0002
        /*0012*/ 	.short	0x000c
        /*0014*/ 	.byte	0x00, 0xf0, 0x11, 0x00


	//----- nvinfo : EIATTR_KPARAM_INFO
	.align		4
.L_55:
        /*0018*/ 	.byte	0x04, 0x17
        /*001a*/ 	.short	(.L_57 - .L_56)
.L_56:
        /*001c*/ 	.word	0x00000000
        /*0020*/ 	.short	0x0001
        /*0022*/ 	.short	0x0008
        /*0024*/ 	.byte	0x00, 0xf0, 0x11, 0x00


	//----- nvinfo : EIATTR_KPARAM_INFO
	.align		4
.L_57:
        /*0028*/ 	.byte	0x04, 0x17
        /*002a*/ 	.short	(.L_59 - .L_58)
.L_58:
        /*002c*/ 	.word	0x00000000
        /*0030*/ 	.short	0x0000
        /*0032*/ 	.short	0x0000
        /*0034*/ 	.byte	0x00, 0xf5, 0x21, 0x00


	//----- nvinfo : EIATTR_SPARSE_MMA_MASK
	.align		4
.L_59:
        /*0038*/ 	.byte	0x03, 0x50
        /*003a*/ 	.short	0x0000


	//----- nvinfo : EIATTR_MAXREG_COUNT
	.align		4
        /*003c*/ 	.byte	0x03, 0x1b
        /*003e*/ 	.short	0x00ff


	//----- nvinfo : EIATTR_MERCURY_ISA_VERSION
	.align		4
        /*0040*/ 	.byte	0x03, 0x5f
        /*0042*/ 	.short	0x0101


	//----- nvinfo : EIATTR_VRC_CTA_INIT_COUNT
	.align		4
        /*0044*/ 	.byte	0x02, 0x4a
	.zero		1
	.zero		1


	//----- nvinfo : EIATTR_EXIT_INSTR_OFFSETS
	.align		4
        /*0048*/ 	.byte	0x04, 0x1c
        /*004a*/ 	.short	(.L_61 - .L_60)


	//   ....[0]....
.L_60:
        /*004c*/ 	.word	0x00000050


	//   ....[1]....
        /*0050*/ 	.word	0x000000f0


	//   ....[2]....
        /*0054*/ 	.word	0x00000180


	//----- nvinfo : EIATTR_CBANK_PARAM_SIZE
	.align		4
.L_61:
        /*0058*/ 	.byte	0x03, 0x19
        /*005a*/ 	.short	0x0010


	//----- nvinfo : EIATTR_PARAM_CBANK
	.align		4
        /*005c*/ 	.byte	0x04, 0x0a
        /*005e*/ 	.short	(.L_63 - .L_62)
	.align		4
.L_62:
        /*0060*/ 	.word	index@(.nv.constant0._Z19residue_sieve_ker_2Pbii)
        /*0064*/ 	.short	0x0380
        /*0066*/ 	.short	0x0010


	//----- nvinfo : EIATTR_SW_WAR
	.align		4
.L_63:
        /*0068*/ 	.byte	0x04, 0x36
        /*006a*/ 	.short	(.L_65 - .L_64)
.L_64:
        /*006c*/ 	.word	0x00000008
.L_65:


//--------------------- .nv.info._Z19residue_sieve_ker_1Pbii --------------------------
	.section	.nv.info._Z19residue_sieve_ker_1Pbii,"",@"SHT_CUDA_INFO"
	.sectionflags	@""
	.align	4


	//----- nvinfo : EIATTR_CUDA_API_VERSION
	.align		4
        /*0000*/ 	.byte	0x04, 0x37
        /*0002*/ 	.short	(.L_67 - .L_66)
.L_66:
        /*0004*/ 	.word	0x00000082


	//----- nvinfo : EIATTR_KPARAM_INFO
	.align		4
.L_67:
        /*0008*/ 	.byte	0x04, 0x17
        /*000a*/ 	.short	(.L_69 - .L_68)
.L_68:
        /*000c*/ 	.word	0x00000000
        /*0010*/ 	.short	0x0002
        /*0012*/ 	.short	0x000c
        /*0014*/ 	.byte	0x00, 0xf0, 0x11, 0x00


	//----- nvinfo : EIATTR_KPARAM_INFO
	.align		4
.L_69:
        /*0018*/ 	.byte	0x04, 0x17
        /*001a*/ 	.short	(.L_71 - .L_70)
.L_70:
        /*001c*/ 	.word	0x00000000
        /*0020*/ 	.short	0x0001
        /*0022*/ 	.short	0x0008
        /*0024*/ 	.byte	0x00, 0xf0, 0x11, 0x00


	//----- nvinfo : EIATTR_KPARAM_INFO
	.align		4
.L_71:
        /*0028*/ 	.byte	0x04, 0x17
        /*002a*/ 	.short	(.L_73 - .L_72)
.L_72:
        /*002c*/ 	.word	0x00000000
        /*0030*/ 	.short	0x0000
        /*0032*/ 	.short	0x0000
        /*0034*/ 	.byte	0x00, 0xf5, 0x21, 0x00


	//----- nvinfo : EIATTR_SPARSE_MMA_MASK
	.align		4
.L_73:
        /*0038*/ 	.byte	0x03, 0x50
        /*003a*/ 	.short	0x0000


	//----- nvinfo : EIATTR_MAXREG_COUNT
	.align		4
        /*003c*/ 	.byte	0x03, 0x1b
        /*003e*/ 	.short	0x00ff


	//----- nvinfo : EIATTR_MERCURY_ISA_VERSION
	.align		4
        /*0040*/ 	.byte	0x03, 0x5f
        /*0042*/ 	.short	0x0101


	//----- nvinfo : EIATTR_VRC_CTA_INIT_COUNT
	.align		4
        /*0044*/ 	.byte	0x02, 0x4a
	.zero		1
	.zero		1


	//----- nvinfo : EIATTR_EXIT_INSTR_OFFSETS
	.align		4
        /*0048*/ 	.byte	0x04, 0x1c
        /*004a*/ 	.short	(.L_75 - .L_74)


	//   ....[0]....
.L_74:
        /*004c*/ 	.word	0x00000050


	//   ....[1]....
        /*0050*/ 	.word	0x000000a0


	//   ....[2]....
        /*0054*/ 	.word	0x00000110


	//   ....[3]....
        /*0058*/ 	.word	0x000001a0


	//----- nvinfo : EIATTR_CBANK_PARAM_SIZE
	.align		4
.L_75:
        /*005c*/ 	.byte	0x03, 0x19
        /*005e*/ 	.short	0x0010


	//----- nvinfo : EIATTR_PARAM_CBANK
	.align		4
        /*0060*/ 	.byte	0x04, 0x0a
        /*0062*/ 	.short	(.L_77 - .L_76)
	.align		4
.L_76:
        /*0064*/ 	.word	index@(.nv.constant0._Z19residue_sieve_ker_1Pbii)
        /*0068*/ 	.short	0x0380
        /*006a*/ 	.short	0x0010


	//----- nvinfo : EIATTR_SW_WAR
	.align		4
.L_77:
        /*006c*/ 	.byte	0x04, 0x36
        /*006e*/ 	.short	(.L_79 - .L_78)
.L_78:
        /*0070*/ 	.word	0x00000008
.L_79:


//--------------------- .nv.callgraph             --------------------------
	.section	.nv.callgraph,"",@"SHT_CUDA_CALLGRAPH"
	.align	4
	.sectionentsize	8
	.align		4
        /*0000*/ 	.word	0x00000000
	.align		4
        /*0004*/ 	.word	0xffffffff
	.align		4
        /*0008*/ 	.word	0x00000000
	.align		4
        /*000c*/ 	.word	0xfffffffe
	.align		4
        /*0010*/ 	.word	0x00000000
	.align		4
        /*0014*/ 	.word	0xfffffffd
	.align		4
        /*0018*/ 	.word	0x00000000
	.align		4
        /*001c*/ 	.word	0xfffffffc


//--------------------- .text._Z14remove_squaresPbii --------------------------
	.section	.text._Z14remove_squaresPbii,"ax",@progbits
	.align	128
        .global         _Z14remove_squaresPbii
        .type           _Z14remove_squaresPbii,@function
        .size           _Z14remove_squaresPbii,(.L_x_4 - _Z14remove_squaresPbii)
        .other          _Z14remove_squaresPbii,@"STO_CUDA_ENTRY STV_DEFAULT"
_Z14remove_squaresPbii:
.text._Z14remove_squaresPbii:
[----:B------:R-:W-:Y:S01]  /*0000*/  LDC R1, c[0x0][0x37c] ;  /* 0x0000df00ff017b82 */ /* 0x000fe20000000800 */
[----:B------:R-:W0:Y:S01]  /*0010*/  S2R R0, SR_TID.X ;  /* 0x0000000000007919 */ /* 0x000e220000002100 */
[----:B------:R-:W1:Y:S01]  /*0020*/  LDCU UR4, c[0x0][0x38c] ;  /* 0x00007180ff0477ac */ /* 0x000e620008000800 */
[----:B0-----:R-:W-:-:S05]  /*0030*/  IMAD R2, R0, R0, RZ ;  /* 0x0000000000027224 */ /* 0x001fca00078e02ff */
[----:B-1----:R-:W-:-:S13]  /*0040*/  ISETP.GE.AND P0, PT, R2, UR4, PT ;  /* 0x0000000402007c0c */ /* 0x002fda000bf06270 */
[----:B------:R-:W-:Y:S05]  /*0050*/  @P0 EXIT ;  /* 0x000000000000094d */ /* 0x000fea0003800000 */
[----:B------:R-:W0:Y:S01]  /*0060*/  LDCU UR6, c[0x0][0x388] ;  /* 0x00007100ff0677ac */ /* 0x000e220008000800 */
[----:B------:R-:W1:Y:S01]  /*0070*/  LDC.64 R2, c[0x0][0x380] ;  /* 0x0000e000ff027b82 */ /* 0x000e620000000a00 */
[----:B------:R-:W2:Y:S01]  /*0080*/  LDCU.64 UR4, c[0x0][0x358] ;  /* 0x00006b00ff0477ac */ /* 0x000ea20008000a00 */
[----:B0-----:R-:W-:-:S04]  /*0090*/  IMAD R0, R0, UR6, RZ ;  /* 0x0000000600007c24 */ /* 0x001fc8000f8e02ff */
[----:B------:R-:W-:-:S05]  /*00a0*/  IMAD R5, R0, UR6, RZ ;  /* 0x0000000600057c24 */ /* 0x000fca000f8e02ff */
[----:B-1----:R-:W-:-:S04]  /*00b0*/  IADD3 R2, P0, PT, R5, R2, RZ ;  /* 0x0000000205027210 */ /* 0x002fc80007f1e0ff */
[----:B------:R-:W-:-:S05]  /*00c0*/  IADD3.X R3, PT, PT, RZ, R3, RZ, P0, !PT ;  /* 0x00000003ff037210 */ /* 0x000fca00007fe4ff */
[----:B--2---:R-:W-:Y:S01]  /*00d0*/  STG.E.U8 desc[UR4][R2.64], RZ ;  /* 0x000000ff02007986 */ /* 0x004fe2000c101104 */
[----:B------:R-:W-:Y:S05]  /*00e0*/  EXIT ;  /* 0x000000000000794d */ /* 0x000fea0003800000 */
.L_x_0:
[----:B------:R-:W-:-:S00]  /*00f0*/  BRA `(.L_x_0) ;  /* 0xfffffffc00fc7947 */ /* 0x000fc0000383ffff */
[----:B------:R-:W-:-:S00]  /*0100*/  NOP ;  /* 0x0000000000007918 */ /* 0x000fc00000000000 */
[----:B------:R-:W-:-:S00]  /*0110*/  NOP ;  /* 0x0000000000007918 */ /* 0x000fc00000000000 */
[----:B------:R-:W-:-:S00]  /*0120*/  NOP ;  /* 0x0000000000007918 */ /* 0x000fc00000000000 */
[----:B------:R-:W-:-:S00]  /*0130*/  NOP ;  /* 0x0000000000007918 */ /* 0x000fc00000000000 */
[----:B------:R-:W-:-:S00]  /*0140*/  NOP ;  /* 0x0000000000007918 */ /* 0x000fc00000000000 */
[----:B------:R-:W-:-:S00]  /*0150*/  NOP ;  /* 0x0000000000007918 */ /* 0x000fc00000000000 */
[----:B------:R-:W-:-:S00]  /*0160*/  NOP ;  /* 0x0000000000007918 */ /* 0x000fc00000000000 */
[----:B------:R-:W-:-:S00]  /*0170*/  NOP ;  /* 0x0000000000007918 */ /* 0x000fc00000000000 */
.L_x_4:


//--------------------- .text._Z19residue_sieve_ker_3Pbii --------------------------
	.section	.text._Z19residue_sieve_ker_3Pbii,"ax",@progbits
	.align	128
        .global         _Z19residue_sieve_ker_3Pbii
        .type           _Z19residue_sieve_ker_3Pbii,@function
        .size           _Z19residue_sieve_ker_3Pbii,(.L_x_5 - _Z19residue_sieve_ker_3Pbii)
        .other          _Z19residue_sieve_ker_3Pbii,@"STO_CUDA_ENTRY STV_DEFAULT"
_Z19residue_sieve_ker_3Pbii:
.text._Z19residue_sieve_ker_3Pbii:
[----:B------:R-:W-:Y:S01]  /*0000*/  LDC R1, c[0x0][0x37c] ;  /* 0x0000df00ff017b82 */ /* 0x000fe20000000800 */
[----:B------:R-:W0:Y:S01]  /*0010*/  S2R R2, SR_TID.X ;  /* 0x0000000000027919 */ /* 0x000e220000002100 */
[----:B------:R-:W1:Y:S01]  /*0020*/  LDCU UR4, c[0x0][0x38c] ;  /* 0x00007180ff0477ac */ /* 0x000e620008000800 */
[----:B0-----:R-:W-:-:S05]  /*0030*/  IMAD R0, R2, R2, RZ ;  /* 0x0000000202007224 */ /* 0x001fca00078e02ff */
[----:B-1----:R-:W-:-:S13]  /*0040*/  ISETP.GT.AND P0, PT, R0, UR4, PT ;  /* 0x0000000400007c0c */ /* 0x002fda000bf04270 */
[----:B------:R-:W-:Y:S05]  /*0050*/  @P0 EXIT ;  /* 0x000000000000094d */ /* 0x000fea0003800000 */
[----:B------:R-:W0:Y:S02]  /*0060*/  LDC R7, c[0x0][0x388] ;  /* 0x0000e200ff077b82 */ /* 0x000e240000000800 */
[----:B0-----:R-:W-:-:S04]  /*0070*/  IMAD R3, R7, R7, RZ ;  /* 0x0000000707037224 */ /* 0x001fc800078e02ff */
[----:B------:R-:W-:-:S05]  /*0080*/  IMAD R3, R3, 0x3, -R0 ;  /* 0x0000000303037824 */ /* 0x000fca00078e0a00 */
[----:B------:R-:W-:-:S13]  /*0090*/  ISETP.GT.AND P0, PT, R3, UR4, PT ;  /* 0x0000000403007c0c */ /* 0x000fda000bf04270 */
[----:B------:R-:W-:Y:S05]  /*00a0*/  @P0 EXIT ;  /* 0x000000000000094d */ /* 0x000fea0003800000 */
[----:B------:R-:W-:-:S05]  /*00b0*/  IMAD.HI R0, R3, 0x2aaaaaab, RZ ;  /* 0x2aaaaaab03007827 */ /* 0x000fca00078e02ff */
[----:B------:R-:W-:-:S04]  /*00c0*/  SHF.R.U32.HI R5, RZ, 0x1, R0 ;  /* 0x00000001ff057819 */ /* 0x000fc80000011600 */
[----:B------:R-:W-:-:S05]  /*00d0*/  LEA.HI R0, R0, R5, RZ, 0x1 ;  /* 0x0000000500007211 */ /* 0x000fca00078f08ff */
[----:B------:R-:W-:-:S05]  /*00e0*/  IMAD R0, R0, -0xc, R3 ;  /* 0xfffffff400007824 */ /* 0x000fca00078e0203 */
[----:B------:R-:W-:-:S04]  /*00f0*/  ISETP.NE.AND P0, PT, R0, 0xb, PT ;  /* 0x0000000b0000780c */ /* 0x000fc80003f05270 */
[----:B------:R-:W-:-:S13]  /*0100*/  ISETP.GE.OR P0, PT, R2, R7, P0 ;  /* 0x000000070200720c */ /* 0x000fda0000706670 */
[----:B------:R-:W-:Y:S05]  /*0110*/  @P0 EXIT ;  /* 0x000000000000094d */ /* 0x000fea0003800000 */
[----:B------:R-:W0:Y:S01]  /*0120*/  LDCU.64 UR6, c[0x0][0x380] ;  /* 0x00007000ff0677ac */ /* 0x000e220008000a00 */
[----:B------:R-:W1:Y:S01]  /*0130*/  LDCU.64 UR4, c[0x0][0x358] ;  /* 0x00006b00ff0477ac */ /* 0x000e620008000a00 */
[----:B0-----:R-:W-:-:S04]  /*0140*/  IADD3 R2, P0, PT, R3, UR6, RZ ;  /* 0x0000000603027c10 */ /* 0x001fc8000ff1e0ff */
[----:B------:R-:W-:-:S05]  /*0150*/  LEA.HI.X.SX32 R3, R3, UR7, 0x1, P0 ;  /* 0x0000000703037c11 */ /* 0x000fca00080f0eff */
[----:B-1----:R-:W2:Y:S02]  /*0160*/  LDG.E.U8 R0, desc[UR4][R2.64] ;  /* 0x0000000402007981 */ /* 0x002ea4000c1e1100 */
[----:B--2---:R-:W-:-:S04]  /*0170*/  ISETP.NE.AND P0, PT, R0, RZ, PT ;  /* 0x000000ff0000720c */ /* 0x004fc80003f05270 */
[----:B------:R-:W-:-:S05]  /*0180*/  SEL R5, RZ, 0x1, P0 ;  /* 0x00000001ff057807 */ /* 0x000fca0000000000 */
[----:B------:R-:W-:Y:S01]  /*0190*/  STG.E.U8 desc[UR4][R2.64], R5 ;  /* 0x0000000502007986 */ /* 0x000fe2000c101104 */
[----:B------:R-:W-:Y:S05]  /*01a0*/  EXIT ;  /* 0x000000000000794d */ /* 0x000fea0003800000 */
.L_x_1:
        /* <DEDUP_REMOVED lines=13> */
.L_x_5:


//--------------------- .text._Z19residue_sieve_ker_2Pbii --------------------------
	.section	.text._Z19residue_sieve_ker_2Pbii,"ax",@progbits
	.align	128
        .global         _Z19residue_sieve_ker_2Pbii
        .type           _Z19residue_sieve_ker_2Pbii,@function
        .size           _Z19residue_sieve_ker_2Pbii,(.L_x_6 - _Z19residue_sieve_ker_2Pbii)
        .other          _Z19residue_sieve_ker_2Pbii,@"STO_CUDA_ENTRY STV_DEFAULT"
_Z19residue_sieve_ker_2Pbii:
.text._Z19residue_sieve_ker_2Pbii:
        /* <DEDUP_REMOVED lines=8> */
[----:B------:R-:W-:-:S04]  /*0080*/  IMAD R3, R3, 0x3, R0 ;  /* 0x0000000303037824 */ /* 0x000fc800078e0200 */
[----:B------:R-:W-:-:S05]  /*0090*/  IMAD.HI R0, R3, 0x2aaaaaab, RZ ;  /* 0x2aaaaaab03007827 */ /* 0x000fca00078e02ff */
[----:B------:R-:W-:-:S04]  /*00a0*/  SHF.R.U32.HI R5, RZ, 0x1, R0 ;  /* 0x00000001ff057819 */ /* 0x000fc80000011600 */
[----:B------:R-:W-:-:S05]  /*00b0*/  LEA.HI R0, R0, R5, RZ, 0x1 ;  /* 0x0000000500007211 */ /* 0x000fca00078f08ff */
[----:B------:R-:W-:-:S05]  /*00c0*/  IMAD R0, R0, -0xc, R3 ;  /* 0xfffffff400007824 */ /* 0x000fca00078e0203 */
[----:B------:R-:W-:-:S04]  /*00d0*/  ISETP.NE.AND P0, PT, R0, 0x7, PT ;  /* 0x000000070000780c */ /* 0x000fc80003f05270 */
[----:B------:R-:W-:-:S13]  /*00e0*/  ISETP.GT.OR P0, PT, R3, UR4, P0 ;  /* 0x0000000403007c0c */ /* 0x000fda0008704670 */
        /* <DEDUP_REMOVED lines=10> */
.L_x_2:
        /* <DEDUP_REMOVED lines=15> */
.L_x_6:


//--------------------- .text._Z19residue_sieve_ker_1Pbii --------------------------
	.section	.text._Z19residue_sieve_ker_1Pbii,"ax",@progbits
	.align	128
        .global         _Z19residue_sieve_ker_1Pbii
        .type           _Z19residue_sieve_ker_1Pbii,@function
        .size           _Z19residue_sieve_ker_1Pbii,(.L_x_7 - _Z19residue_sieve_ker_1Pbii)
        .other          _Z19residue_sieve_ker_1Pbii,@"STO_CUDA_ENTRY STV_DEFAULT"
_Z19residue_sieve_ker_1Pbii:
.text._Z19residue_sieve_ker_1Pbii:
        /* <DEDUP_REMOVED lines=8> */
[----:B------:R-:W-:-:S05]  /*0080*/  IMAD R3, R3, 0x4, R0 ;  /* 0x0000000403037824 */ /* 0x000fca00078e0200 */
[----:B------:R-:W-:-:S13]  /*0090*/  ISETP.GT.AND P0, PT, R3, UR4, PT ;  /* 0x0000000403007c0c */ /* 0x000fda000bf04270 */
[----:B------:R-:W-:Y:S05]  /*00a0*/  @P0 EXIT ;  /* 0x000000000000094d */ /* 0x000fea0003800000 */
[----:B------:R-:W-:-:S05]  /*00b0*/  IMAD.HI R0, R3, 0x2aaaaaab, RZ ;  /* 0x2aaaaaab03007827 */ /* 0x000fca00078e02ff */
[----:B------:R-:W-:-:S04]  /*00c0*/  SHF.R.U32.HI R5, RZ, 0x1, R0 ;  /* 0x00000001ff057819 */ /* 0x000fc80000011600 */
[----:B------:R-:W-:-:S05]  /*00d0*/  LEA.HI R0, R0, R5, RZ, 0x1 ;  /* 0x0000000500007211 */ /* 0x000fca00078f08ff */
[----:B------:R-:W-:-:S05]  /*00e0*/  IMAD R0, R0, -0xc, R3 ;  /* 0xfffffff400007824 */ /* 0x000fca00078e0203 */
[----:B------:R-:W-:-:S04]  /*00f0*/  LOP3.LUT R0, R0, 0x4, RZ, 0xfc, !PT ;  /* 0x0000000400007812 */ /* 0x000fc800078efcff */
[----:B------:R-:W-:-:S13]  /*0100*/  ISETP.NE.AND P0, PT, R0, 0x5, PT ;  /* 0x000000050000780c */ /* 0x000fda0003f05270 */
        /* <DEDUP_REMOVED lines=10> */
.L_x_3:
        /* <DEDUP_REMOVED lines=13> */
.L_x_7:


//--------------------- .nv.shared.reserved.0     --------------------------
	.section	.nv.shared.reserved.0,"aw",@nobits
	.weak		__nv_reservedSMEM_offset_0_alias
	.size		__nv_reservedSMEM_offset_0_alias, 0, 64
	.other		__nv_reservedSMEM_offset_0_alias,@"STO_CUDA_RESERVED_SHARED STV_DEFAULT"
__nv_reservedSMEM_offset_0_alias:
	.zero		0
	.zero		64


//--------------------- .nv.constant0._Z14remove_squaresPbii --------------------------
	.section	.nv.constant0._Z14remove_squaresPbii,"a",@progbits
	.sectionflags	@""
	.align	4
.nv.constant0._Z14remove_squaresPbii:
	.zero		912


//--------------------- .nv.constant0._Z19residue_sieve_ker_3Pbii --------------------------
	.section	.nv.constant0._Z19residue_sieve_ker_3Pbii,"a",@progbits
	.sectionflags	@""
	.align	4
.nv.constant0._Z19residue_sieve_ker_3Pbii:
	.zero		912


//--------------------- .nv.constant0._Z19residue_sieve_ker_2Pbii --------------------------
	.section	.nv.constant0._Z19residue_sieve_ker_2Pbii,"a",@progbits
	.sectionflags	@""
	.align	4
.nv.constant0._Z19residue_sieve_ker_2Pbii:
	.zero		912


//--------------------- .nv.constant0._Z19residue_sieve_ker_1Pbii --------------------------
	.section	.nv.constant0._Z19residue_sieve_ker_1Pbii,"a",@progbits
	.sectionflags	@""
	.align	4
.nv.constant0._Z19residue_sieve_ker_1Pbii:
	.zero		912


//--------------------- SYMBOLS --------------------------

	.type		.nv.reservedSmem.offset0,@object
	.size		.nv.reservedSmem.offset0,0x4
